//
// Generated by NVIDIA NVVM Compiler
//
// Compiler Build ID: CL-36424714
// Cuda compilation tools, release 13.0, V13.0.88
// Based on NVVM 20.0.0
//

.version 9.0
.target sm_100
.address_size 64

	// .globl	irregular_transpose_old

.visible .entry irregular_transpose_old(
	.param .u64 .ptr .align 1 irregular_transpose_old_param_0,
	.param .u64 .ptr .align 1 irregular_transpose_old_param_1,
	.param .u64 .ptr .align 1 irregular_transpose_old_param_2,
	.param .u64 irregular_transpose_old_param_3,
	.param .u64 irregular_transpose_old_param_4,
	.param .u64 .ptr .align 1 irregular_transpose_old_param_5
)
{
	.reg .pred 	%p<5>;
	.reg .b32 	%r<26>;
	.reg .b32 	%f<3>;
	.reg .b64 	%rd<30>;

	ld.param.u64 	%rd3, [irregular_transpose_old_param_0];
	ld.param.u64 	%rd4, [irregular_transpose_old_param_1];
	ld.param.u64 	%rd5, [irregular_transpose_old_param_2];
	ld.param.u64 	%rd8, [irregular_transpose_old_param_3];
	ld.param.u64 	%rd6, [irregular_transpose_old_param_4];
	ld.param.u64 	%rd7, [irregular_transpose_old_param_5];
	mov.u32 	%r15, %ntid.x;
	mov.u32 	%r16, %ctaid.x;
	mov.u32 	%r17, %tid.x;
	mad.lo.s32 	%r1, %r15, %r16, %r17;
	cvt.u64.u32 	%rd9, %r1;
	mul.lo.s64 	%rd10, %rd6, %rd8;
	setp.le.s64 	%p1, %rd10, %rd9;
	@%p1 bra 	$L__BB0_6;
	cvta.to.global.u64 	%rd11, %rd5;
	cvta.to.global.u64 	%rd12, %rd4;
	cvta.to.global.u64 	%rd13, %rd3;
	cvta.to.global.u64 	%rd14, %rd7;
	cvt.u32.u64 	%r2, %rd6;
	div.u32 	%r18, %r1, %r2;
	mul.lo.s32 	%r19, %r18, %r2;
	sub.s32 	%r20, %r1, %r19;
	mul.wide.u32 	%rd15, %r18, 2;
	add.s64 	%rd16, %rd11, %rd15;
	ld.global.s16 	%r3, [%rd16];
	setp.eq.s32 	%p2, %r3, 0;
	mul.wide.u32 	%rd17, %r18, 8;
	add.s64 	%rd18, %rd12, %rd17;
	ld.global.u64 	%rd19, [%rd18];
	and.b64  	%rd20, %rd6, 4294967295;
	cvt.u64.u32 	%rd21, %r20;
	mad.lo.s64 	%rd22, %rd19, %rd20, %rd21;
	shl.b64 	%rd23, %rd22, 2;
	add.s64 	%rd1, %rd13, %rd23;
	add.s64 	%rd2, %rd14, %rd23;
	mul.lo.s32 	%r4, %r3, %r2;
	@%p2 bra 	$L__BB0_6;
	add.s32 	%r5, %r4, %r2;
	mov.b32 	%r22, 0;
$L__BB0_3:
	mul.lo.s32 	%r24, %r5, %r22;
	mov.u32 	%r23, %r22;
	mov.u32 	%r25, %r24;
$L__BB0_4:
	mul.wide.u32 	%rd24, %r24, 4;
	add.s64 	%rd25, %rd1, %rd24;
	ld.global.f32 	%f1, [%rd25];
	mul.wide.u32 	%rd26, %r25, 4;
	add.s64 	%rd27, %rd1, %rd26;
	ld.global.f32 	%f2, [%rd27];
	add.s64 	%rd28, %rd2, %rd24;
	st.global.f32 	[%rd28], %f2;
	add.s64 	%rd29, %rd2, %rd26;
	st.global.f32 	[%rd29], %f1;
	add.s32 	%r25, %r25, %r2;
	add.s32 	%r24, %r24, %r4;
	add.s32 	%r23, %r23, 1;
	setp.lt.u32 	%p3, %r23, %r3;
	@%p3 bra 	$L__BB0_4;
	add.s32 	%r22, %r22, 1;
	setp.ne.s32 	%p4, %r22, %r3;
	@%p4 bra 	$L__BB0_3;
$L__BB0_6:
	ret;

}


// ===== COMPILED SASS (sm_100) =====

	.target	sm_100

	.elftype	@"ET_EXEC"


//--------------------- .note.nv.tkinfo           --------------------------
	.section	.note.nv.tkinfo,"",@"SHT_NOTE"
	.sectionflags	@"SHF_NOTE_NV_TKINFO"
	.tkinfo
        /*0018*/ 	.word	0x00000002
        /*0030*/ 	.string	""
        /*0030*/ 	.string	"ptxas"
        /*0030*/ 	.string	"Cuda compilation tools, release 13.0, V13.0.88"
        /*0030*/ 	.string	"Build cuda_13.0.r13.0/compiler.36424714_0"
        /*0030*/ 	.string	"-arch sm_100 -m 64 "



//--------------------- .note.nv.cuinfo           --------------------------
	.section	.note.nv.cuinfo,"",@"SHT_NOTE"
	.sectionflags	@"SHF_NOTE_NV_CUINFO"
        /*0018*/ 	.short	0x0002
        /*001a*/ 	.short	0x0064
        /*001c*/ 	.short	0x0082
	.zero		2


//--------------------- .nv.info                  --------------------------
	.section	.nv.info,"",@"SHT_CUDA_INFO"
	.align	4


	//----- nvinfo : EIATTR_REGCOUNT
	.align		4
        /*0000*/ 	.byte	0x04, 0x2f
        /*0002*/ 	.short	(.L_1 - .L_0)
	.align		4
.L_0:
        /*0004*/ 	.word	index@(irregular_transpose_old)
        /*0008*/ 	.word	0x00000016


	//----- nvinfo : EIATTR_FRAME_SIZE
	.align		4
.L_1:
        /*000c*/ 	.byte	0x04, 0x11
        /*000e*/ 	.short	(.L_3 - .L_2)
	.align		4
.L_2:
        /*0010*/ 	.word	index@(irregular_transpose_old)
        /*0014*/ 	.word	0x00000000


	//----- nvinfo : EIATTR_MIN_STACK_SIZE
	.align		4
.L_3:
        /*0018*/ 	.byte	0x04, 0x12
        /*001a*/ 	.short	(.L_5 - .L_4)
	.align		4
.L_4:
        /*001c*/ 	.word	index@(irregular_transpose_old)
        /*0020*/ 	.word	0x00000000
.L_5:


//--------------------- .nv.compat                --------------------------
	.section	.nv.compat,"",@"SHT_CUDA_COMPAT_INFO"
	.align	4
        /*0000*/ 	.byte	0x02, 0x09, 0x00, 0x00, 0x02, 0x02, 0x01, 0x00, 0x02, 0x05, 0x05, 0x00, 0x03, 0x07, 0x01, 0x01
        /*0010*/ 	.byte	0x02, 0x03, 0x00, 0x00, 0x02, 0x06, 0x01, 0x00, 0x04, 0x0b, 0x08, 0x00, 0x09, 0x00, 0x00, 0x00
        /*0020*/ 	.byte	0x00, 0x00, 0x00, 0x00


//--------------------- .nv.info.irregular_transpose_old --------------------------
	.section	.nv.info.irregular_transpose_old,"",@"SHT_CUDA_INFO"
	.sectionflags	@""
	.align	4


	//----- nvinfo : EIATTR_CUDA_API_VERSION
	.align		4
        /*0000*/ 	.byte	0x04, 0x37
        /*0002*/ 	.short	(.L_7 - .L_6)
.L_6:
        /*0004*/ 	.word	0x00000082


	//----- nvinfo : EIATTR_KPARAM_INFO
	.align		4
.L_7:
        /*0008*/ 	.byte	0x04, 0x17
        /*000a*/ 	.short	(.L_9 - .L_8)
.L_8:
        /*000c*/ 	.word	0x00000000
        /*0010*/ 	.short	0x0005
        /*0012*/ 	.short	0x0028
        /*0014*/ 	.byte	0x00, 0xf5, 0x21, 0x00


	//----- nvinfo : EIATTR_KPARAM_INFO
	.align		4
.L_9:
        /*0018*/ 	.byte	0x04, 0x17
        /*001a*/ 	.short	(.L_11 - .L_10)
.L_10:
        /*001c*/ 	.word	0x00000000
        /*0020*/ 	.short	0x0004
        /*0022*/ 	.short	0x0020
        /*0024*/ 	.byte	0x00, 0xf0, 0x21, 0x00


	//----- nvinfo : EIATTR_KPARAM_INFO
	.align		4
.L_11:
        /*0028*/ 	.byte	0x04, 0x17
        /*002a*/ 	.short	(.L_13 - .L_12)
.L_12:
        /*002c*/ 	.word	0x00000000
        /*0030*/ 	.short	0x0003
        /*0032*/ 	.short	0x0018
        /*0034*/ 	.byte	0x00, 0xf0, 0x21, 0x00


	//----- nvinfo : EIATTR_KPARAM_INFO
	.align		4
.L_13:
        /*0038*/ 	.byte	0x04, 0x17
        /*003a*/ 	.short	(.L_15 - .L_14)
.L_14:
        /*003c*/ 	.word	0x00000000
        /*0040*/ 	.short	0x0002
        /*0042*/ 	.short	0x0010
        /*0044*/ 	.byte	0x00, 0xf5, 0x21, 0x00


	//----- nvinfo : EIATTR_KPARAM_INFO
	.align		4
.L_15:
        /*0048*/ 	.byte	0x04, 0x17
        /*004a*/ 	.short	(.L_17 - .L_16)
.L_16:
        /*004c*/ 	.word	0x00000000
        /*0050*/ 	.short	0x0001
        /*0052*/ 	.short	0x0008
        /*0054*/ 	.byte	0x00, 0xf5, 0x21, 0x00


	//----- nvinfo : EIATTR_KPARAM_INFO
	.align		4
.L_17:
        /*0058*/ 	.byte	0x04, 0x17
        /*005a*/ 	.short	(.L_19 - .L_18)
.L_18:
        /*005c*/ 	.word	0x00000000
        /*0060*/ 	.short	0x0000
        /*0062*/ 	.short	0x0000
        /*0064*/ 	.byte	0x00, 0xf5, 0x21, 0x00


	//----- nvinfo : EIATTR_SPARSE_MMA_MASK
	.align		4
.L_19:
        /*0068*/ 	.byte	0x03, 0x50
        /*006a*/ 	.short	0x0000


	//----- nvinfo : EIATTR_MAXREG_COUNT
	.align		4
        /*006c*/ 	.byte	0x03, 0x1b
        /*006e*/ 	.short	0x00ff


	//----- nvinfo : EIATTR_MERCURY_ISA_VERSION
	.align		4
        /*0070*/ 	.byte	0x03, 0x5f
        /*0072*/ 	.short	0x0101


	//----- nvinfo : EIATTR_VRC_CTA_INIT_COUNT
	.align		4
        /*0074*/ 	.byte	0x02, 0x4a
	.zero		1
	.zero		1


	//----- nvinfo : EIATTR_EXIT_INSTR_OFFSETS
	.align		4
        /*0078*/ 	.byte	0x04, 0x1c
        /*007a*/ 	.short	(.L_21 - .L_20)


	//   ....[0]....
.L_20:
        /*007c*/ 	.word	0x000000d0


	//   ....[1]....
        /*0080*/ 	.word	0x00000360


	//   ....[2]....
        /*0084*/ 	.word	0x000004f0


	//----- nvinfo : EIATTR_CRS_STACK_SIZE
	.align		4
.L_21:
        /*0088*/ 	.byte	0x04, 0x1e
        /*008a*/ 	.short	(.L_23 - .L_22)
.L_22:
        /*008c*/ 	.word	0x00000000


	//----- nvinfo : EIATTR_CBANK_PARAM_SIZE
	.align		4
.L_23:
        /*0090*/ 	.byte	0x03, 0x19
        /*0092*/ 	.short	0x0030


	//----- nvinfo : EIATTR_PARAM_CBANK
	.align		4
        /*0094*/ 	.byte	0x04, 0x0a
        /*0096*/ 	.short	(.L_25 - .L_24)
	.align		4
.L_24:
        /*0098*/ 	.word	index@(.nv.constant0.irregular_transpose_old)
        /*009c*/ 	.short	0x0380
        /*009e*/ 	.short	0x0030


	//----- nvinfo : EIATTR_SW_WAR
	.align		4
.L_25:
        /*00a0*/ 	.byte	0x04, 0x36
        /*00a2*/ 	.short	(.L_27 - .L_26)
.L_26:
        /*00a4*/ 	.word	0x00000008
.L_27:


//--------------------- .nv.callgraph             --------------------------
	.section	.nv.callgraph,"",@"SHT_CUDA_CALLGRAPH"
	.align	4
	.sectionentsize	8
	.align		4
        /*0000*/ 	.word	0x00000000
	.align		4
        /*0004*/ 	.word	0xffffffff
	.align		4
        /*0008*/ 	.word	0x00000000
	.align		4
        /*000c*/ 	.word	0xfffffffe
	.align		4
        /*0010*/ 	.word	0x00000000
	.align		4
        /*0014*/ 	.word	0xfffffffd
	.align		4
        /*0018*/ 	.word	0x00000000
	.align		4
        /*001c*/ 	.word	0xfffffffc


//--------------------- .text.irregular_transpose_old --------------------------
	.section	.text.irregular_transpose_old,"ax",@progbits
	.align	128
        .global         irregular_transpose_old
        .type           irregular_transpose_old,@function
        .size           irregular_transpose_old,(.L_x_4 - irregular_transpose_old)
        .other          irregular_transpose_old,@"STO_CUDA_ENTRY STV_DEFAULT"
irregular_transpose_old:
.text.irregular_transpose_old:
[----:B------:R-:W-:Y:S01]  /*0000*/  LDC R1, c[0x0][0x37c] ;  /* 0x0000df00ff017b82 */ /* 0x000fe20000000800 */
[----:B------:R-:W0:Y:S07]  /*0010*/  S2R R5, SR_CTAID.X ;  /* 0x0000000000057919 */ /* 0x000e2e0000002500 */
[----:B------:R-:W1:Y:S01]  /*0020*/  LDC.64 R2, c[0x0][0x3a0] ;  /* 0x0000e800ff027b82 */ /* 0x000e620000000a00 */
[----:B------:R-:W1:Y:S01]  /*0030*/  LDCU.64 UR6, c[0x0][0x398] ;  /* 0x00007300ff0677ac */ /* 0x000e620008000a00 */
[----:B------:R-:W0:Y:S01]  /*0040*/  S2R R0, SR_TID.X ;  /* 0x0000000000007919 */ /* 0x000e220000002100 */
[----:B------:R-:W0:Y:S01]  /*0050*/  LDCU UR4, c[0x0][0x360] ;  /* 0x00006c00ff0477ac */ /* 0x000e220008000800 */
[----:B-1----:R-:W-:-:S02]  /*0060*/  IMAD R3, R3, UR6, RZ ;  /* 0x0000000603037c24 */ /* 0x002fc4000f8e02ff */
[----:B------:R-:W-:-:S04]  /*0070*/  IMAD.WIDE.U32 R6, R2, UR6, RZ ;  /* 0x0000000602067c25 */ /* 0x000fc8000f8e00ff */
[----:B------:R-:W-:Y:S02]  /*0080*/  IMAD R3, R2, UR7, R3 ;  /* 0x0000000702037c24 */ /* 0x000fe4000f8e0203 */
[----:B0-----:R-:W-:-:S05]  /*0090*/  IMAD R5, R5, UR4, R0 ;  /* 0x0000000405057c24 */ /* 0x001fca000f8e0200 */
[----:B------:R-:W-:Y:S02]  /*00a0*/  ISETP.GT.U32.AND P0, PT, R6, R5, PT ;  /* 0x000000050600720c */ /* 0x000fe40003f04070 */
[----:B------:R-:W-:-:S04]  /*00b0*/  IADD3 R6, PT, PT, R7, R3, RZ ;  /* 0x0000000307067210 */ /* 0x000fc80007ffe0ff */
[----:B------:R-:W-:-:S13]  /*00c0*/  ISETP.GT.AND.EX P0, PT, R6, RZ, PT, P0 ;  /* 0x000000ff0600720c */ /* 0x000fda0003f04300 */
[----:B------:R-:W-:Y:S05]  /*00d0*/  @!P0 EXIT ;  /* 0x000000000000894d */ /* 0x000fea0003800000 */
[----:B------:R-:W0:Y:S01]  /*00e0*/  I2F.U32.RP R0, R2 ;  /* 0x0000000200007306 */ /* 0x000e220000209000 */
[----:B------:R-:W1:Y:S01]  /*00f0*/  LDC.64 R8, c[0x0][0x388] ;  /* 0x0000e200ff087b82 */ /* 0x000e620000000a00 */
[----:B------:R-:W-:Y:S01]  /*0100*/  ISETP.NE.U32.AND P2, PT, R2, RZ, PT ;  /* 0x000000ff0200720c */ /* 0x000fe20003f45070 */
[----:B------:R-:W2:Y:S01]  /*0110*/  LDCU.64 UR4, c[0x0][0x358] ;  /* 0x00006b00ff0477ac */ /* 0x000ea20008000a00 */
[----:B------:R-:W3:Y:S01]  /*0120*/  LDCU.64 UR6, c[0x0][0x380] ;  /* 0x00007000ff0677ac */ /* 0x000ee20008000a00 */
[----:B------:R-:W4:Y:S03]  /*0130*/  LDCU.64 UR8, c[0x0][0x3a8] ;  /* 0x00007500ff0877ac */ /* 0x000f260008000a00 */
[----:B0-----:R-:W0:Y:S02]  /*0140*/  MUFU.RCP R0, R0 ;  /* 0x0000000000007308 */ /* 0x001e240000001000 */
[----:B0-----:R-:W-:-:S06]  /*0150*/  IADD3 R6, PT, PT, R0, 0xffffffe, RZ ;  /* 0x0ffffffe00067810 */ /* 0x001fcc0007ffe0ff */
[----:B------:R0:W5:Y:S02]  /*0160*/  F2I.FTZ.U32.TRUNC.NTZ R7, R6 ;  /* 0x0000000600077305 */ /* 0x000164000021f000 */
[----:B0-----:R-:W-:Y:S02]  /*0170*/  HFMA2 R6, -RZ, RZ, 0, 0 ;  /* 0x00000000ff067431 */ /* 0x001fe400000001ff */
[----:B-----5:R-:W-:-:S04]  /*0180*/  IMAD.MOV R3, RZ, RZ, -R7 ;  /* 0x000000ffff037224 */ /* 0x020fc800078e0a07 */
[----:B------:R-:W-:-:S04]  /*0190*/  IMAD R3, R3, R2, RZ ;  /* 0x0000000203037224 */ /* 0x000fc800078e02ff */
[----:B------:R-:W-:Y:S02]  /*01a0*/  IMAD.HI.U32 R4, R7, R3, R6 ;  /* 0x0000000307047227 */ /* 0x000fe400078e0006 */
[----:B------:R-:W0:Y:S04]  /*01b0*/  LDC.64 R6, c[0x0][0x390] ;  /* 0x0000e400ff067b82 */ /* 0x000e280000000a00 */
[----:B------:R-:W-:-:S04]  /*01c0*/  IMAD.HI.U32 R11, R4, R5, RZ ;  /* 0x00000005040b7227 */ /* 0x000fc800078e00ff */
[----:B------:R-:W-:-:S04]  /*01d0*/  IMAD.MOV R3, RZ, RZ, -R11 ;  /* 0x000000ffff037224 */ /* 0x000fc800078e0a0b */
[----:B------:R-:W-:-:S05]  /*01e0*/  IMAD R3, R2, R3, R5 ;  /* 0x0000000302037224 */ /* 0x000fca00078e0205 */
[----:B------:R-:W-:-:S13]  /*01f0*/  ISETP.GE.U32.AND P0, PT, R3, R2, PT ;  /* 0x000000020300720c */ /* 0x000fda0003f06070 */
[----:B------:R-:W-:Y:S01]  /*0200*/  @P0 IADD3 R3, PT, PT, R3, -R2, RZ ;  /* 0x8000000203030210 */ /* 0x000fe20007ffe0ff */
[----:B------:R-:W-:-:S03]  /*0210*/  @P0 VIADD R11, R11, 0x1 ;  /* 0x000000010b0b0836 */ /* 0x000fc60000000000 */
[----:B------:R-:W-:-:S13]  /*0220*/  ISETP.GE.U32.AND P1, PT, R3, R2, PT ;  /* 0x000000020300720c */ /* 0x000fda0003f26070 */
[----:B------:R-:W-:Y:S02]  /*0230*/  @P1 IADD3 R11, PT, PT, R11, 0x1, RZ ;  /* 0x000000010b0b1810 */ /* 0x000fe40007ffe0ff */
[----:B------:R-:W-:-:S05]  /*0240*/  @!P2 LOP3.LUT R11, RZ, R2, RZ, 0x33, !PT ;  /* 0x00000002ff0ba212 */ /* 0x000fca00078e33ff */
[----:B-1----:R-:W-:-:S04]  /*0250*/  IMAD.WIDE.U32 R8, R11, 0x8, R8 ;  /* 0x000000080b087825 */ /* 0x002fc800078e0008 */
[C---:B0-----:R-:W-:Y:S02]  /*0260*/  IMAD.WIDE.U32 R6, R11.reuse, 0x2, R6 ;  /* 0x000000020b067825 */ /* 0x041fe400078e0006 */
[----:B--2---:R-:W2:Y:S04]  /*0270*/  LDG.E.64 R8, desc[UR4][R8.64] ;  /* 0x0000000408087981 */ /* 0x004ea8000c1e1b00 */
[----:B------:R-:W5:Y:S01]  /*0280*/  LDG.E.S16 R3, desc[UR4][R6.64] ;  /* 0x0000000406037981 */ /* 0x000f62000c1e1700 */
[----:B------:R-:W-:-:S05]  /*0290*/  IADD3 R4, PT, PT, -R11, RZ, RZ ;  /* 0x000000ff0b047210 */ /* 0x000fca0007ffe1ff */
[----:B------:R-:W-:Y:S02]  /*02a0*/  IMAD R4, R2, R4, R5 ;  /* 0x0000000402047224 */ /* 0x000fe400078e0205 */
[----:B------:R-:W-:Y:S02]  /*02b0*/  IMAD.MOV.U32 R5, RZ, RZ, RZ ;  /* 0x000000ffff057224 */ /* 0x000fe400078e00ff */
[-C--:B--2---:R-:W-:Y:S02]  /*02c0*/  IMAD R11, R9, R2.reuse, RZ ;  /* 0x00000002090b7224 */ /* 0x084fe400078e02ff */
[----:B------:R-:W-:Y:S01]  /*02d0*/  IMAD.WIDE.U32 R4, R8, R2, R4 ;  /* 0x0000000208047225 */ /* 0x000fe200078e0004 */
[----:B-----5:R-:W-:-:S04]  /*02e0*/  ISETP.NE.AND P0, PT, R3, RZ, PT ;  /* 0x000000ff0300720c */ /* 0x020fc80003f05270 */
[----:B------:R-:W-:Y:S02]  /*02f0*/  IADD3 R5, PT, PT, R5, R11, RZ ;  /* 0x0000000b05057210 */ /* 0x000fe40007ffe0ff */
[C---:B------:R-:W-:Y:S02]  /*0300*/  SHF.L.U32 R0, R4.reuse, 0x2, RZ ;  /* 0x0000000204007819 */ /* 0x040fe400000006ff */
[----:B------:R-:W-:Y:S02]  /*0310*/  SHF.L.U64.HI R7, R4, 0x2, R5 ;  /* 0x0000000204077819 */ /* 0x000fe40000010205 */
[C---:B---3--:R-:W-:Y:S02]  /*0320*/  IADD3 R4, P1, PT, R0.reuse, UR6, RZ ;  /* 0x0000000600047c10 */ /* 0x048fe4000ff3e0ff */
[----:B----4-:R-:W-:Y:S02]  /*0330*/  IADD3 R6, P2, PT, R0, UR8, RZ ;  /* 0x0000000800067c10 */ /* 0x010fe4000ff5e0ff */
[----:B------:R-:W-:-:S02]  /*0340*/  IADD3.X R5, PT, PT, R7, UR7, RZ, P1, !PT ;  /* 0x0000000707057c10 */ /* 0x000fc40008ffe4ff */
[----:B------:R-:W-:Y:S01]  /*0350*/  IADD3.X R7, PT, PT, R7, UR9, RZ, P2, !PT ;  /* 0x0000000907077c10 */ /* 0x000fe200097fe4ff */
[----:B------:R-:W-:Y:S08]  /*0360*/  @!P0 EXIT ;  /* 0x000000000000894d */ /* 0x000ff00003800000 */
[----:B------:R-:W-:Y:S01]  /*0370*/  IMAD R2, R3, R2, R2 ;  /* 0x0000000203027224 */ /* 0x000fe200078e0202 */
[----:B------:R-:W0:Y:S01]  /*0380*/  LDCU UR6, c[0x0][0x3a0] ;  /* 0x00007400ff0677ac */ /* 0x000e220008000800 */
[----:B------:R-:W-:-:S07]  /*0390*/  IMAD.MOV.U32 R0, RZ, RZ, RZ ;  /* 0x000000ffff007224 */ /* 0x000fce00078e00ff */
.L_x_2:
[-C--:B------:R-:W-:Y:S01]  /*03a0*/  IMAD R17, R2, R0.reuse, RZ ;  /* 0x0000000002117224 */ /* 0x080fe200078e02ff */
[----:B------:R-:W-:Y:S01]  /*03b0*/  MOV R16, R0 ;  /* 0x0000000000107202 */ /* 0x000fe20000000f00 */
[----:B------:R-:W-:Y:S01]  /*03c0*/  BSSY.RECONVERGENT B0, `(.L_x_0) ;  /* 0x0000011000007945 */ /* 0x000fe20003800200 */
[----:B------:R-:W-:Y:S01]  /*03d0*/  IADD3 R0, PT, PT, R0, 0x1, RZ ;  /* 0x0000000100007810 */ /* 0x000fe20007ffe0ff */
[----:B------:R-:W-:-:S03]  /*03e0*/  IMAD.MOV.U32 R19, RZ, RZ, R17 ;  /* 0x000000ffff137224 */ /* 0x000fc600078e0011 */
[----:B-1----:R-:W-:-:S13]  /*03f0*/  ISETP.NE.AND P1, PT, R0, R3, PT ;  /* 0x000000030000720c */ /* 0x002fda0003f25270 */
.L_x_1:
[----:B-1----:R-:W-:-:S04]  /*0400*/  IMAD.WIDE.U32 R10, R19, 0x4, R4 ;  /* 0x00000004130a7825 */ /* 0x002fc800078e0004 */
[C---:B------:R-:W-:Y:S02]  /*0410*/  IMAD.WIDE.U32 R8, R17.reuse, 0x4, R4 ;  /* 0x0000000411087825 */ /* 0x040fe400078e0004 */
[----:B------:R-:W2:Y:S04]  /*0420*/  LDG.E R11, desc[UR4][R10.64] ;  /* 0x000000040a0b7981 */ /* 0x000ea8000c1e1900 */
[----:B------:R-:W3:Y:S01]  /*0430*/  LDG.E R9, desc[UR4][R8.64] ;  /* 0x0000000408097981 */ /* 0x000ee2000c1e1900 */
[----:B------:R-:W-:Y:S01]  /*0440*/  IMAD.WIDE.U32 R12, R17, 0x4, R6 ;  /* 0x00000004110c7825 */ /* 0x000fe200078e0006 */
[----:B------:R-:W-:-:S03]  /*0450*/  IADD3 R16, PT, PT, R16, 0x1, RZ ;  /* 0x0000000110107810 */ /* 0x000fc60007ffe0ff */
[C---:B------:R-:W-:Y:S01]  /*0460*/  IMAD.WIDE.U32 R14, R19.reuse, 0x4, R6 ;  /* 0x00000004130e7825 */ /* 0x040fe200078e0006 */
[----:B------:R-:W-:Y:S02]  /*0470*/  ISETP.GE.U32.AND P0, PT, R16, R3, PT ;  /* 0x000000031000720c */ /* 0x000fe40003f06070 */
[----:B0-----:R-:W-:Y:S01]  /*0480*/  IADD3 R19, PT, PT, R19, UR6, RZ ;  /* 0x0000000613137c10 */ /* 0x001fe2000fffe0ff */
[----:B------:R-:W-:Y:S01]  /*0490*/  IMAD R17, R3, UR6, R17 ;  /* 0x0000000603117c24 */ /* 0x000fe2000f8e0211 */
[----:B--2---:R1:W-:Y:S04]  /*04a0*/  STG.E desc[UR4][R12.64], R11 ;  /* 0x0000000b0c007986 */ /* 0x0043e8000c101904 */
[----:B---3--:R1:W-:Y:S05]  /*04b0*/  STG.E desc[UR4][R14.64], R9 ;  /* 0x000000090e007986 */ /* 0x0083ea000c101904 */
[----:B------:R-:W-:Y:S05]  /*04c0*/  @!P0 BRA `(.L_x_1) ;  /* 0xfffffffc00cc8947 */ /* 0x000fea000383ffff */
[----:B------:R-:W-:Y:S05]  /*04d0*/  BSYNC.RECONVERGENT B0 ;  /* 0x0000000000007941 */ /* 0x000fea0003800200 */
.L_x_0:
[----:B------:R-:W-:Y:S05]  /*04e0*/  @P1 BRA `(.L_x_2) ;  /* 0xfffffffc00ac1947 */ /* 0x000fea000383ffff */
[----:B------:R-:W-:Y:S05]  /*04f0*/  EXIT ;  /* 0x000000000000794d */ /* 0x000fea0003800000 */
.L_x_3:
[----:B------:R-:W-:-:S00]  /*0500*/  BRA `(.L_x_3) ;  /* 0xfffffffc00fc7947 */ /* 0x000fc0000383ffff */
[----:B------:R-:W-:-:S00]  /*0510*/  NOP ;  /* 0x0000000000007918 */ /* 0x000fc00000000000 */
        /* <DEDUP_REMOVED lines=14> */
.L_x_4:


//--------------------- .nv.shared.reserved.0     --------------------------
	.section	.nv.shared.reserved.0,"aw",@nobits
	.weak		__nv_reservedSMEM_offset_0_alias
	.size		__nv_reservedSMEM_offset_0_alias, 0, 64
	.other		__nv_reservedSMEM_offset_0_alias,@"STO_CUDA_RESERVED_SHARED STV_DEFAULT"
__nv_reservedSMEM_offset_0_alias:
	.zero		0
	.zero		64


//--------------------- .nv.constant0.irregular_transpose_old --------------------------
	.section	.nv.constant0.irregular_transpose_old,"a",@progbits
	.sectionflags	@""
	.align	4
.nv.constant0.irregular_transpose_old:
	.zero		944


//--------------------- SYMBOLS --------------------------

	.type		.nv.reservedSmem.offset0,@object
	.size		.nv.reservedSmem.offset0,0x4
